//
// Generated by NVIDIA NVVM Compiler
//
// Compiler Build ID: CL-36424714
// Cuda compilation tools, release 13.0, V13.0.88
// Based on NVVM 20.0.0
//

.version 9.0
.target sm_100
.address_size 64

	// .globl	_Z5krproPfS_S_xxx

.visible .entry _Z5krproPfS_S_xxx(
	.param .u64 .ptr .align 1 _Z5krproPfS_S_xxx_param_0,
	.param .u64 .ptr .align 1 _Z5krproPfS_S_xxx_param_1,
	.param .u64 .ptr .align 1 _Z5krproPfS_S_xxx_param_2,
	.param .u64 _Z5krproPfS_S_xxx_param_3,
	.param .u64 _Z5krproPfS_S_xxx_param_4,
	.param .u64 _Z5krproPfS_S_xxx_param_5
)
{
	.reg .pred 	%p<4>;
	.reg .b32 	%r<15>;
	.reg .b32 	%f<4>;
	.reg .b64 	%rd<44>;

	ld.param.u64 	%rd15, [_Z5krproPfS_S_xxx_param_0];
	ld.param.u64 	%rd16, [_Z5krproPfS_S_xxx_param_1];
	ld.param.u64 	%rd17, [_Z5krproPfS_S_xxx_param_2];
	ld.param.u64 	%rd18, [_Z5krproPfS_S_xxx_param_3];
	ld.param.u64 	%rd19, [_Z5krproPfS_S_xxx_param_4];
	ld.param.u64 	%rd20, [_Z5krproPfS_S_xxx_param_5];
	mov.u32 	%r1, %ctaid.x;
	mov.u32 	%r2, %ntid.x;
	mov.u32 	%r3, %tid.x;
	mad.lo.s32 	%r4, %r1, %r2, %r3;
	cvt.u64.u32 	%rd1, %r4;
	mul.lo.s64 	%rd2, %rd19, %rd18;
	mul.lo.s64 	%rd21, %rd2, %rd20;
	setp.le.s64 	%p1, %rd21, %rd1;
	@%p1 bra 	$L__BB0_8;
	and.b64  	%rd22, %rd2, -4294967296;
	setp.ne.s64 	%p2, %rd22, 0;
	@%p2 bra 	$L__BB0_3;
	cvt.u32.u64 	%r5, %rd2;
	cvt.u32.u64 	%r6, %rd1;
	div.u32 	%r7, %r6, %r5;
	mul.lo.s32 	%r8, %r7, %r5;
	sub.s32 	%r9, %r6, %r8;
	cvt.u64.u32 	%rd40, %r7;
	cvt.u64.u32 	%rd41, %r9;
	bra.uni 	$L__BB0_4;
$L__BB0_3:
	div.s64 	%rd40, %rd1, %rd2;
	mul.lo.s64 	%rd23, %rd40, %rd2;
	sub.s64 	%rd41, %rd1, %rd23;
$L__BB0_4:
	or.b64  	%rd24, %rd41, %rd19;
	and.b64  	%rd25, %rd24, -4294967296;
	setp.ne.s64 	%p3, %rd25, 0;
	@%p3 bra 	$L__BB0_6;
	cvt.u32.u64 	%r10, %rd19;
	cvt.u32.u64 	%r11, %rd41;
	div.u32 	%r12, %r11, %r10;
	mul.lo.s32 	%r13, %r12, %r10;
	sub.s32 	%r14, %r11, %r13;
	cvt.u64.u32 	%rd42, %r12;
	cvt.u64.u32 	%rd43, %r14;
	bra.uni 	$L__BB0_7;
$L__BB0_6:
	div.s64 	%rd42, %rd41, %rd19;
	mul.lo.s64 	%rd26, %rd42, %rd19;
	sub.s64 	%rd43, %rd41, %rd26;
$L__BB0_7:
	mul.lo.s64 	%rd27, %rd40, %rd18;
	add.s64 	%rd28, %rd42, %rd27;
	cvta.to.global.u64 	%rd29, %rd15;
	shl.b64 	%rd30, %rd28, 2;
	add.s64 	%rd31, %rd29, %rd30;
	ld.global.f32 	%f1, [%rd31];
	mad.lo.s64 	%rd32, %rd40, %rd19, %rd43;
	cvta.to.global.u64 	%rd33, %rd16;
	shl.b64 	%rd34, %rd32, 2;
	add.s64 	%rd35, %rd33, %rd34;
	ld.global.f32 	%f2, [%rd35];
	mul.f32 	%f3, %f1, %f2;
	mad.lo.s64 	%rd36, %rd27, %rd19, %rd41;
	cvta.to.global.u64 	%rd37, %rd17;
	shl.b64 	%rd38, %rd36, 2;
	add.s64 	%rd39, %rd37, %rd38;
	st.global.f32 	[%rd39], %f3;
$L__BB0_8:
	bar.sync 	0;
	ret;

}


// ===== COMPILED SASS (sm_100) =====

	.target	sm_100

	.elftype	@"ET_EXEC"


//--------------------- .note.nv.tkinfo           --------------------------
	.section	.note.nv.tkinfo,"",@"SHT_NOTE"
	.sectionflags	@"SHF_NOTE_NV_TKINFO"
	.tkinfo
        /*0018*/ 	.word	0x00000002
        /*0030*/ 	.string	""
        /*0030*/ 	.string	"ptxas"
        /*0030*/ 	.string	"Cuda compilation tools, release 13.0, V13.0.88"
        /*0030*/ 	.string	"Build cuda_13.0.r13.0/compiler.36424714_0"
        /*0030*/ 	.string	"-arch sm_100 -m 64 "



//--------------------- .note.nv.cuinfo           --------------------------
	.section	.note.nv.cuinfo,"",@"SHT_NOTE"
	.sectionflags	@"SHF_NOTE_NV_CUINFO"
        /*0018*/ 	.short	0x0002
        /*001a*/ 	.short	0x0064
        /*001c*/ 	.short	0x0082
	.zero		2


//--------------------- .nv.info                  --------------------------
	.section	.nv.info,"",@"SHT_CUDA_INFO"
	.align	4


	//----- nvinfo : EIATTR_REGCOUNT
	.align		4
        /*0000*/ 	.byte	0x04, 0x2f
        /*0002*/ 	.short	(.L_1 - .L_0)
	.align		4
.L_0:
        /*0004*/ 	.word	index@(_Z5krproPfS_S_xxx)
        /*0008*/ 	.word	0x00000018


	//----- nvinfo : EIATTR_FRAME_SIZE
	.align		4
.L_1:
        /*000c*/ 	.byte	0x04, 0x11
        /*000e*/ 	.short	(.L_3 - .L_2)
	.align		4
.L_2:
        /*0010*/ 	.word	index@($__internal_0_$__cuda_sm20_div_s64)
        /*0014*/ 	.word	0x00000000


	//----- nvinfo : EIATTR_FRAME_SIZE
	.align		4
.L_3:
        /*0018*/ 	.byte	0x04, 0x11
        /*001a*/ 	.short	(.L_5 - .L_4)
	.align		4
.L_4:
        /*001c*/ 	.word	index@(_Z5krproPfS_S_xxx)
        /*0020*/ 	.word	0x00000000


	//----- nvinfo : EIATTR_MIN_STACK_SIZE
	.align		4
.L_5:
        /*0024*/ 	.byte	0x04, 0x12
        /*0026*/ 	.short	(.L_7 - .L_6)
	.align		4
.L_6:
        /*0028*/ 	.word	index@(_Z5krproPfS_S_xxx)
        /*002c*/ 	.word	0x00000000
.L_7:


//--------------------- .nv.compat                --------------------------
	.section	.nv.compat,"",@"SHT_CUDA_COMPAT_INFO"
	.align	4
        /*0000*/ 	.byte	0x02, 0x09, 0x00, 0x00, 0x02, 0x02, 0x01, 0x00, 0x02, 0x05, 0x05, 0x00, 0x03, 0x07, 0x01, 0x01
        /*0010*/ 	.byte	0x02, 0x03, 0x00, 0x00, 0x02, 0x06, 0x01, 0x00, 0x04, 0x0b, 0x08, 0x00, 0x09, 0x00, 0x00, 0x00
        /*0020*/ 	.byte	0x00, 0x00, 0x00, 0x00


//--------------------- .nv.info._Z5krproPfS_S_xxx --------------------------
	.section	.nv.info._Z5krproPfS_S_xxx,"",@"SHT_CUDA_INFO"
	.sectionflags	@""
	.align	4


	//----- nvinfo : EIATTR_CUDA_API_VERSION
	.align		4
        /*0000*/ 	.byte	0x04, 0x37
        /*0002*/ 	.short	(.L_9 - .L_8)
.L_8:
        /*0004*/ 	.word	0x00000082


	//----- nvinfo : EIATTR_KPARAM_INFO
	.align		4
.L_9:
        /*0008*/ 	.byte	0x04, 0x17
        /*000a*/ 	.short	(.L_11 - .L_10)
.L_10:
        /*000c*/ 	.word	0x00000000
        /*0010*/ 	.short	0x0005
        /*0012*/ 	.short	0x0028
        /*0014*/ 	.byte	0x00, 0xf0, 0x21, 0x00


	//----- nvinfo : EIATTR_KPARAM_INFO
	.align		4
.L_11:
        /*0018*/ 	.byte	0x04, 0x17
        /*001a*/ 	.short	(.L_13 - .L_12)
.L_12:
        /*001c*/ 	.word	0x00000000
        /*0020*/ 	.short	0x0004
        /*0022*/ 	.short	0x0020
        /*0024*/ 	.byte	0x00, 0xf0, 0x21, 0x00


	//----- nvinfo : EIATTR_KPARAM_INFO
	.align		4
.L_13:
        /*0028*/ 	.byte	0x04, 0x17
        /*002a*/ 	.short	(.L_15 - .L_14)
.L_14:
        /*002c*/ 	.word	0x00000000
        /*0030*/ 	.short	0x0003
        /*0032*/ 	.short	0x0018
        /*0034*/ 	.byte	0x00, 0xf0, 0x21, 0x00


	//----- nvinfo : EIATTR_KPARAM_INFO
	.align		4
.L_15:
        /*0038*/ 	.byte	0x04, 0x17
        /*003a*/ 	.short	(.L_17 - .L_16)
.L_16:
        /*003c*/ 	.word	0x00000000
        /*0040*/ 	.short	0x0002
        /*0042*/ 	.short	0x0010
        /*0044*/ 	.byte	0x00, 0xf5, 0x21, 0x00


	//----- nvinfo : EIATTR_KPARAM_INFO
	.align		4
.L_17:
        /*0048*/ 	.byte	0x04, 0x17
        /*004a*/ 	.short	(.L_19 - .L_18)
.L_18:
        /*004c*/ 	.word	0x00000000
        /*0050*/ 	.short	0x0001
        /*0052*/ 	.short	0x0008
        /*0054*/ 	.byte	0x00, 0xf5, 0x21, 0x00


	//----- nvinfo : EIATTR_KPARAM_INFO
	.align		4
.L_19:
        /*0058*/ 	.byte	0x04, 0x17
        /*005a*/ 	.short	(.L_21 - .L_20)
.L_20:
        /*005c*/ 	.word	0x00000000
        /*0060*/ 	.short	0x0000
        /*0062*/ 	.short	0x0000
        /*0064*/ 	.byte	0x00, 0xf5, 0x21, 0x00


	//----- nvinfo : EIATTR_SPARSE_MMA_MASK
	.align		4
.L_21:
        /*0068*/ 	.byte	0x03, 0x50
        /*006a*/ 	.short	0x0000


	//----- nvinfo : EIATTR_MAXREG_COUNT
	.align		4
        /*006c*/ 	.byte	0x03, 0x1b
        /*006e*/ 	.short	0x00ff


	//----- nvinfo : EIATTR_NUM_BARRIERS
	.align		4
        /*0070*/ 	.byte	0x02, 0x4c
        /*0072*/ 	.byte	0x01
	.zero		1


	//----- nvinfo : EIATTR_MERCURY_ISA_VERSION
	.align		4
        /*0074*/ 	.byte	0x03, 0x5f
        /*0076*/ 	.short	0x0101


	//----- nvinfo : EIATTR_VRC_CTA_INIT_COUNT
	.align		4
        /*0078*/ 	.byte	0x02, 0x4a
	.zero		1
	.zero		1


	//----- nvinfo : EIATTR_EXIT_INSTR_OFFSETS
	.align		4
        /*007c*/ 	.byte	0x04, 0x1c
        /*007e*/ 	.short	(.L_23 - .L_22)


	//   ....[0]....
.L_22:
        /*0080*/ 	.word	0x000008e0


	//----- nvinfo : EIATTR_CRS_STACK_SIZE
	.align		4
.L_23:
        /*0084*/ 	.byte	0x04, 0x1e
        /*0086*/ 	.short	(.L_25 - .L_24)
.L_24:
        /*0088*/ 	.word	0x00000000


	//----- nvinfo : EIATTR_CBANK_PARAM_SIZE
	.align		4
.L_25:
        /*008c*/ 	.byte	0x03, 0x19
        /*008e*/ 	.short	0x0030


	//----- nvinfo : EIATTR_PARAM_CBANK
	.align		4
        /*0090*/ 	.byte	0x04, 0x0a
        /*0092*/ 	.short	(.L_27 - .L_26)
	.align		4
.L_26:
        /*0094*/ 	.word	index@(.nv.constant0._Z5krproPfS_S_xxx)
        /*0098*/ 	.short	0x0380
        /*009a*/ 	.short	0x0030


	//----- nvinfo : EIATTR_SW_WAR
	.align		4
.L_27:
        /*009c*/ 	.byte	0x04, 0x36
        /*009e*/ 	.short	(.L_29 - .L_28)
.L_28:
        /*00a0*/ 	.word	0x00000008
.L_29:


//--------------------- .nv.callgraph             --------------------------
	.section	.nv.callgraph,"",@"SHT_CUDA_CALLGRAPH"
	.align	4
	.sectionentsize	8
	.align		4
        /*0000*/ 	.word	0x00000000
	.align		4
        /*0004*/ 	.word	0xffffffff
	.align		4
        /*0008*/ 	.word	0x00000000
	.align		4
        /*000c*/ 	.word	0xfffffffe
	.align		4
        /*0010*/ 	.word	0x00000000
	.align		4
        /*0014*/ 	.word	0xfffffffd
	.align		4
        /*0018*/ 	.word	0x00000000
	.align		4
        /*001c*/ 	.word	0xfffffffc


//--------------------- .text._Z5krproPfS_S_xxx   --------------------------
	.section	.text._Z5krproPfS_S_xxx,"ax",@progbits
	.align	128
        .global         _Z5krproPfS_S_xxx
        .type           _Z5krproPfS_S_xxx,@function
        .size           _Z5krproPfS_S_xxx,(.L_x_8 - _Z5krproPfS_S_xxx)
        .other          _Z5krproPfS_S_xxx,@"STO_CUDA_ENTRY STV_DEFAULT"
_Z5krproPfS_S_xxx:
.text._Z5krproPfS_S_xxx:
[----:B------:R-:W-:Y:S01]  /*0000*/  LDC R1, c[0x0][0x37c] ;  /* 0x0000df00ff017b82 */ /* 0x000fe20000000800 */
[----:B------:R-:W0:Y:S01]  /*0010*/  LDCU.64 UR12, c[0x0][0x398] ;  /* 0x00007300ff0c77ac */ /* 0x000e220008000a00 */
[----:B------:R-:W1:Y:S06]  /*0020*/  S2R R3, SR_TID.X ;  /* 0x0000000000037919 */ /* 0x000e6c0000002100 */
[----:B------:R-:W1:Y:S01]  /*0030*/  S2UR UR14, SR_CTAID.X ;  /* 0x00000000000e79c3 */ /* 0x000e620000002500 */
[----:B------:R-:W-:Y:S01]  /*0040*/  BSSY.RECONVERGENT B0, `(.L_x_0) ;  /* 0x0000088000007945 */ /* 0x000fe20003800200 */
[----:B------:R-:W0:Y:S06]  /*0050*/  LDCU.128 UR8, c[0x0][0x3a0] ;  /* 0x00007400ff0877ac */ /* 0x000e2c0008000c00 */
[----:B------:R-:W1:Y:S01]  /*0060*/  LDC R2, c[0x0][0x360] ;  /* 0x0000d800ff027b82 */ /* 0x000e620000000800 */
[----:B0-----:R-:W-:-:S02]  /*0070*/  UIMAD UR6, UR9, UR12, URZ ;  /* 0x0000000c090672a4 */ /* 0x001fc4000f8e02ff */
[----:B------:R-:W-:Y:S02]  /*0080*/  UIMAD.WIDE.U32 UR4, UR8, UR12, URZ ;  /* 0x0000000c080472a5 */ /* 0x000fe4000f8e00ff */
[----:B------:R-:W-:-:S04]  /*0090*/  UIMAD UR6, UR8, UR13, UR6 ;  /* 0x0000000d080672a4 */ /* 0x000fc8000f8e0206 */
[----:B------:R-:W-:Y:S02]  /*00a0*/  UIADD3 UR8, UPT, UPT, UR5, UR6, URZ ;  /* 0x0000000605087290 */ /* 0x000fe4000fffe0ff */
[----:B------:R-:W-:Y:S02]  /*00b0*/  UIMAD.WIDE.U32 UR6, UR4, UR10, URZ ;  /* 0x0000000a040672a5 */ /* 0x000fe4000f8e00ff */
[----:B------:R-:W-:Y:S01]  /*00c0*/  UIMAD UR9, UR8, UR10, URZ ;  /* 0x0000000a080972a4 */ /* 0x000fe2000f8e02ff */
[----:B-1----:R-:W-:-:S03]  /*00d0*/  IMAD R2, R2, UR14, R3 ;  /* 0x0000000e02027c24 */ /* 0x002fc6000f8e0203 */
[----:B------:R-:W-:Y:S02]  /*00e0*/  UIMAD UR9, UR4, UR11, UR9 ;  /* 0x0000000b040972a4 */ /* 0x000fe4000f8e0209 */
[----:B------:R-:W-:Y:S02]  /*00f0*/  ISETP.LT.U32.AND P0, PT, R2, UR6, PT ;  /* 0x0000000602007c0c */ /* 0x000fe4000bf01070 */
[----:B------:R-:W-:-:S06]  /*0100*/  UIADD3 UR7, UPT, UPT, UR7, UR9, URZ ;  /* 0x0000000907077290 */ /* 0x000fcc000fffe0ff */
[----:B------:R-:W-:-:S05]  /*0110*/  IMAD.U32 R0, RZ, RZ, UR7 ;  /* 0x00000007ff007e24 */ /* 0x000fca000f8e00ff */
[----:B------:R-:W-:-:S13]  /*0120*/  ISETP.GT.AND.EX P0, PT, R0, RZ, PT, P0 ;  /* 0x000000ff0000720c */ /* 0x000fda0003f04300 */
[----:B------:R-:W-:Y:S05]  /*0130*/  @!P0 BRA `(.L_x_1) ;  /* 0x0000000400e08947 */ /* 0x000fea0003800000 */
[----:B------:R-:W-:-:S09]  /*0140*/  UISETP.NE.U32.AND UP0, UPT, UR8, URZ, UPT ;  /* 0x000000ff0800728c */ /* 0x000fd2000bf05070 */
[----:B------:R-:W-:Y:S05]  /*0150*/  BRA.U UP0, `(.L_x_2) ;  /* 0x0000000100607547 */ /* 0x000fea000b800000 */
[----:B------:R-:W0:Y:S01]  /*0160*/  I2F.U32.RP R0, UR4 ;  /* 0x0000000400007d06 */ /* 0x000e220008209000 */
[----:B------:R-:W-:Y:S01]  /*0170*/  ISETP.NE.U32.AND P2, PT, RZ, UR4, PT ;  /* 0x00000004ff007c0c */ /* 0x000fe2000bf45070 */
[----:B------:R-:W-:-:S06]  /*0180*/  IMAD.MOV.U32 R7, RZ, RZ, RZ ;  /* 0x000000ffff077224 */ /* 0x000fcc00078e00ff */
[----:B0-----:R-:W0:Y:S02]  /*0190*/  MUFU.RCP R0, R0 ;  /* 0x0000000000007308 */ /* 0x001e240000001000 */
[----:B0-----:R-:W-:-:S06]  /*01a0*/  VIADD R4, R0, 0xffffffe ;  /* 0x0ffffffe00047836 */ /* 0x001fcc0000000000 */
[----:B------:R0:W1:Y:S02]  /*01b0*/  F2I.FTZ.U32.TRUNC.NTZ R5, R4 ;  /* 0x0000000400057305 */ /* 0x000064000021f000 */
[----:B0-----:R-:W-:Y:S01]  /*01c0*/  IMAD.MOV.U32 R4, RZ, RZ, RZ ;  /* 0x000000ffff047224 */ /* 0x001fe200078e00ff */
[----:B-1----:R-:W-:-:S05]  /*01d0*/  IADD3 R3, PT, PT, RZ, -R5, RZ ;  /* 0x80000005ff037210 */ /* 0x002fca0007ffe0ff */
[----:B------:R-:W-:-:S04]  /*01e0*/  IMAD R3, R3, UR4, RZ ;  /* 0x0000000403037c24 */ /* 0x000fc8000f8e02ff */
[----:B------:R-:W-:-:S06]  /*01f0*/  IMAD.HI.U32 R5, R5, R3, R4 ;  /* 0x0000000305057227 */ /* 0x000fcc00078e0004 */
[----:B------:R-:W-:-:S04]  /*0200*/  IMAD.HI.U32 R5, R5, R2, RZ ;  /* 0x0000000205057227 */ /* 0x000fc800078e00ff */
[----:B------:R-:W-:-:S04]  /*0210*/  IMAD.MOV R3, RZ, RZ, -R5 ;  /* 0x000000ffff037224 */ /* 0x000fc800078e0a05 */
[----:B------:R-:W-:-:S05]  /*0220*/  IMAD R3, R3, UR4, R2 ;  /* 0x0000000403037c24 */ /* 0x000fca000f8e0202 */
[----:B------:R-:W-:-:S13]  /*0230*/  ISETP.GE.U32.AND P0, PT, R3, UR4, PT ;  /* 0x0000000403007c0c */ /* 0x000fda000bf06070 */
[----:B------:R-:W-:Y:S01]  /*0240*/  @P0 IADD3 R3, PT, PT, R3, -UR4, RZ ;  /* 0x8000000403030c10 */ /* 0x000fe2000fffe0ff */
[----:B------:R-:W-:-:S03]  /*0250*/  @P0 VIADD R5, R5, 0x1 ;  /* 0x0000000105050836 */ /* 0x000fc60000000000 */
[----:B------:R-:W-:-:S13]  /*0260*/  ISETP.GE.U32.AND P1, PT, R3, UR4, PT ;  /* 0x0000000403007c0c */ /* 0x000fda000bf26070 */
[----:B------:R-:W-:Y:S01]  /*0270*/  @P1 VIADD R5, R5, 0x1 ;  /* 0x0000000105051836 */ /* 0x000fe20000000000 */
[----:B------:R-:W-:-:S04]  /*0280*/  @!P2 LOP3.LUT R5, RZ, UR4, RZ, 0x33, !PT ;  /* 0x00000004ff05ac12 */ /* 0x000fc8000f8e33ff */
[----:B------:R-:W-:-:S05]  /*0290*/  IADD3 R3, PT, PT, -R5, RZ, RZ ;  /* 0x000000ff05037210 */ /* 0x000fca0007ffe1ff */
[----:B------:R-:W-:Y:S02]  /*02a0*/  IMAD R6, R3, UR4, R2 ;  /* 0x0000000403067c24 */ /* 0x000fe4000f8e0202 */
[----:B------:R-:W-:Y:S02]  /*02b0*/  HFMA2 R3, -RZ, RZ, 0, 0 ;  /* 0x00000000ff037431 */ /* 0x000fe400000001ff */
[----:B------:R-:W-:Y:S01]  /*02c0*/  IMAD.MOV.U32 R2, RZ, RZ, R5 ;  /* 0x000000ffff027224 */ /* 0x000fe200078e0005 */
[----:B------:R-:W-:Y:S06]  /*02d0*/  BRA `(.L_x_3) ;  /* 0x0000000000407947 */ /* 0x000fec0003800000 */
.L_x_2:
[----:B------:R-:W-:Y:S01]  /*02e0*/  IMAD.U32 R12, RZ, RZ, UR4 ;  /* 0x00000004ff0c7e24 */ /* 0x000fe2000f8e00ff */
[----:B------:R-:W-:Y:S01]  /*02f0*/  MOV R6, R2 ;  /* 0x0000000200067202 */ /* 0x000fe20000000f00 */
[----:B------:R-:W-:Y:S01]  /*0300*/  IMAD.U32 R13, RZ, RZ, UR5 ;  /* 0x00000005ff0d7e24 */ /* 0x000fe2000f8e00ff */
[----:B------:R-:W-:Y:S01]  /*0310*/  MOV R0, 0x350 ;  /* 0x0000035000007802 */ /* 0x000fe20000000f00 */
[----:B------:R-:W-:Y:S02]  /*0320*/  IMAD.MOV.U32 R7, RZ, RZ, RZ ;  /* 0x000000ffff077224 */ /* 0x000fe400078e00ff */
[----:B------:R-:W-:-:S07]  /*0330*/  IMAD.U32 R10, RZ, RZ, UR8 ;  /* 0x00000008ff0a7e24 */ /* 0x000fce000f8e00ff */
[----:B------:R-:W-:Y:S05]  /*0340*/  CALL.REL.NOINC `($__internal_0_$__cuda_sm20_div_s64) ;  /* 0x0000000400687944 */ /* 0x000fea0003c00000 */
[----:B------:R-:W-:Y:S01]  /*0350*/  IADD3 R5, P0, PT, RZ, -R12, RZ ;  /* 0x8000000cff057210 */ /* 0x000fe20007f1e0ff */
[----:B------:R-:W-:-:S03]  /*0360*/  IMAD.MOV.U32 R3, RZ, RZ, RZ ;  /* 0x000000ffff037224 */ /* 0x000fc600078e00ff */
[----:B------:R-:W-:Y:S01]  /*0370*/  IADD3.X R0, PT, PT, RZ, ~R13, RZ, P0, !PT ;  /* 0x8000000dff007210 */ /* 0x000fe200007fe4ff */
[----:B------:R-:W-:Y:S01]  /*0380*/  IMAD.WIDE.U32 R6, R5, UR4, R2 ;  /* 0x0000000405067c25 */ /* 0x000fe2000f8e0002 */
[----:B------:R-:W-:-:S03]  /*0390*/  MOV R2, R12 ;  /* 0x0000000c00027202 */ /* 0x000fc60000000f00 */
[----:B------:R-:W-:-:S04]  /*03a0*/  IMAD R0, R0, UR4, RZ ;  /* 0x0000000400007c24 */ /* 0x000fc8000f8e02ff */
[----:B------:R-:W-:-:S04]  /*03b0*/  IMAD R3, R5, UR8, R0 ;  /* 0x0000000805037c24 */ /* 0x000fc8000f8e0200 */
[----:B------:R-:W-:Y:S02]  /*03c0*/  IMAD.IADD R7, R7, 0x1, R3 ;  /* 0x0000000107077824 */ /* 0x000fe400078e0203 */
[----:B------:R-:W-:-:S07]  /*03d0*/  IMAD.MOV.U32 R3, RZ, RZ, R13 ;  /* 0x000000ffff037224 */ /* 0x000fce00078e000d */
.L_x_3:
[----:B------:R-:W0:Y:S01]  /*03e0*/  LDCU UR6, c[0x0][0x3a4] ;  /* 0x00007480ff0677ac */ /* 0x000e220008000800 */
[----:B------:R-:W1:Y:S01]  /*03f0*/  LDC.64 R16, c[0x0][0x358] ;  /* 0x0000d600ff107b82 */ /* 0x000e620000000a00 */
[----:B------:R-:W-:Y:S01]  /*0400*/  BSSY.RECONVERGENT B1, `(.L_x_4) ;  /* 0x000002d000017945 */ /* 0x000fe20003800200 */
[----:B0-----:R-:W-:-:S05]  /*0410*/  IMAD.U32 R0, RZ, RZ, UR6 ;  /* 0x00000006ff007e24 */ /* 0x001fca000f8e00ff */
[----:B------:R-:W-:-:S04]  /*0420*/  LOP3.LUT R4, R7, R0, RZ, 0xfc, !PT ;  /* 0x0000000007047212 */ /* 0x000fc800078efcff */
[----:B------:R-:W-:-:S13]  /*0430*/  ISETP.NE.U32.AND P0, PT, R4, RZ, PT ;  /* 0x000000ff0400720c */ /* 0x000fda0003f05070 */
[----:B------:R-:W-:Y:S05]  /*0440*/  @P0 BRA `(.L_x_5) ;  /* 0x0000000000640947 */ /* 0x000fea0003800000 */
[----:B------:R-:W0:Y:S01]  /*0450*/  LDCU UR6, c[0x0][0x3a0] ;  /* 0x00007400ff0677ac */ /* 0x000e220008000800 */
[----:B------:R-:W-:Y:S01]  /*0460*/  IMAD.MOV.U32 R13, RZ, RZ, RZ ;  /* 0x000000ffff0d7224 */ /* 0x000fe200078e00ff */
[----:B0-----:R-:W-:-:S04]  /*0470*/  MOV R5, UR6 ;  /* 0x0000000600057c02 */ /* 0x001fc80008000f00 */
[----:B------:R-:W0:Y:S01]  /*0480*/  I2F.U32.RP R4, R5 ;  /* 0x0000000500047306 */ /* 0x000e220000209000 */
[----:B------:R-:W-:-:S07]  /*0490*/  ISETP.NE.U32.AND P2, PT, R5, RZ, PT ;  /* 0x000000ff0500720c */ /* 0x000fce0003f45070 */
[----:B0-----:R-:W0:Y:S02]  /*04a0*/  MUFU.RCP R4, R4 ;  /* 0x0000000400047308 */ /* 0x001e240000001000 */
[----:B0-----:R-:W-:-:S06]  /*04b0*/  VIADD R8, R4, 0xffffffe ;  /* 0x0ffffffe04087836 */ /* 0x001fcc0000000000 */
[----:B------:R0:W2:Y:S02]  /*04c0*/  F2I.FTZ.U32.TRUNC.NTZ R9, R8 ;  /* 0x0000000800097305 */ /* 0x0000a4000021f000 */
[----:B0-----:R-:W-:Y:S02]  /*04d0*/  HFMA2 R8, -RZ, RZ, 0, 0 ;  /* 0x00000000ff087431 */ /* 0x001fe400000001ff */
[----:B--2---:R-:W-:-:S04]  /*04e0*/  IMAD R10, R9, R5, RZ ;  /* 0x00000005090a7224 */ /* 0x004fc800078e02ff */
[----:B------:R-:W-:-:S04]  /*04f0*/  IMAD.MOV R11, RZ, RZ, -R10 ;  /* 0x000000ffff0b7224 */ /* 0x000fc800078e0a0a */
[----:B------:R-:W-:Y:S01]  /*0500*/  IMAD.HI.U32 R9, R9, R11, R8 ;  /* 0x0000000b09097227 */ /* 0x000fe200078e0008 */
[----:B------:R-:W-:-:S05]  /*0510*/  MOV R11, RZ ;  /* 0x000000ff000b7202 */ /* 0x000fca0000000f00 */
[----:B------:R-:W-:-:S04]  /*0520*/  IMAD.HI.U32 R12, R9, R6, RZ ;  /* 0x00000006090c7227 */ /* 0x000fc800078e00ff */
[----:B------:R-:W-:-:S04]  /*0530*/  IMAD.MOV R10, RZ, RZ, -R12 ;  /* 0x000000ffff0a7224 */ /* 0x000fc800078e0a0c */
[----:B------:R-:W-:-:S05]  /*0540*/  IMAD R10, R5, R10, R6 ;  /* 0x0000000a050a7224 */ /* 0x000fca00078e0206 */
[----:B------:R-:W-:-:S13]  /*0550*/  ISETP.GE.U32.AND P0, PT, R10, R5, PT ;  /* 0x000000050a00720c */ /* 0x000fda0003f06070 */
[----:B------:R-:W-:Y:S01]  /*0560*/  @P0 IMAD.IADD R10, R10, 0x1, -R5 ;  /* 0x000000010a0a0824 */ /* 0x000fe200078e0a05 */
[----:B------:R-:W-:-:S04]  /*0570*/  @P0 IADD3 R12, PT, PT, R12, 0x1, RZ ;  /* 0x000000010c0c0810 */ /* 0x000fc80007ffe0ff */
[----:B------:R-:W-:-:S13]  /*0580*/  ISETP.GE.U32.AND P1, PT, R10, R5, PT ;  /* 0x000000050a00720c */ /* 0x000fda0003f26070 */
[----:B------:R-:W-:Y:S01]  /*0590*/  @P1 VIADD R12, R12, 0x1 ;  /* 0x000000010c0c1836 */ /* 0x000fe20000000000 */
[----:B------:R-:W-:-:S05]  /*05a0*/  @!P2 LOP3.LUT R12, RZ, R5, RZ, 0x33, !PT ;  /* 0x00000005ff0ca212 */ /* 0x000fca00078e33ff */
[----:B------:R-:W-:-:S04]  /*05b0*/  IMAD.MOV R10, RZ, RZ, -R12 ;  /* 0x000000ffff0a7224 */ /* 0x000fc800078e0a0c */
[----:B------:R-:W-:Y:S01]  /*05c0*/  IMAD R10, R5, R10, R6 ;  /* 0x0000000a050a7224 */ /* 0x000fe200078e0206 */
[----:B------:R-:W-:Y:S06]  /*05d0*/  BRA `(.L_x_6) ;  /* 0x00000000003c7947 */ /* 0x000fec0003800000 */
.L_x_5:
[----:B------:R-:W0:Y:S01]  /*05e0*/  LDCU.64 UR6, c[0x0][0x3a0] ;  /* 0x00007400ff0677ac */ /* 0x000e220008000a00 */
[----:B------:R-:W-:Y:S02]  /*05f0*/  MOV R0, 0x630 ;  /* 0x0000063000007802 */ /* 0x000fe40000000f00 */
[----:B0-----:R-:W-:Y:S01]  /*0600*/  MOV R12, UR6 ;  /* 0x00000006000c7c02 */ /* 0x001fe20008000f00 */
[----:B------:R-:W-:-:S07]  /*0610*/  IMAD.U32 R10, RZ, RZ, UR7 ;  /* 0x00000007ff0a7e24 */ /* 0x000fce000f8e00ff */
[----:B-1----:R-:W-:Y:S05]  /*0620*/  CALL.REL.NOINC `($__internal_0_$__cuda_sm20_div_s64) ;  /* 0x0000000000b07944 */ /* 0x002fea0003c00000 */
[----:B------:R-:W0:Y:S01]  /*0630*/  LDCU.64 UR6, c[0x0][0x3a0] ;  /* 0x00007400ff0677ac */ /* 0x000e220008000a00 */
[----:B------:R-:W-:-:S04]  /*0640*/  IADD3 R4, P0, PT, RZ, -R12, RZ ;  /* 0x8000000cff047210 */ /* 0x000fc80007f1e0ff */
[----:B------:R-:W-:Y:S01]  /*0650*/  IADD3.X R8, PT, PT, RZ, ~R13, RZ, P0, !PT ;  /* 0x8000000dff087210 */ /* 0x000fe200007fe4ff */
[----:B0-----:R-:W-:Y:S01]  /*0660*/  IMAD.U32 R5, RZ, RZ, UR6 ;  /* 0x00000006ff057e24 */ /* 0x001fe2000f8e00ff */
[----:B------:R-:W-:-:S03]  /*0670*/  MOV R0, UR7 ;  /* 0x0000000700007c02 */ /* 0x000fc60008000f00 */
[-C--:B------:R-:W-:Y:S02]  /*0680*/  IMAD R11, R8, R5.reuse, RZ ;  /* 0x00000005080b7224 */ /* 0x080fe400078e02ff */
[----:B------:R-:W-:-:S04]  /*0690*/  IMAD.WIDE.U32 R8, R4, R5, R6 ;  /* 0x0000000504087225 */ /* 0x000fc800078e0006 */
[----:B------:R-:W-:Y:S02]  /*06a0*/  IMAD R11, R4, R0, R11 ;  /* 0x00000000040b7224 */ /* 0x000fe400078e020b */
[----:B------:R-:W-:-:S03]  /*06b0*/  IMAD.MOV.U32 R10, RZ, RZ, R8 ;  /* 0x000000ffff0a7224 */ /* 0x000fc600078e0008 */
[----:B------:R-:W-:-:S07]  /*06c0*/  IADD3 R11, PT, PT, R9, R11, RZ ;  /* 0x0000000b090b7210 */ /* 0x000fce0007ffe0ff */
.L_x_6:
[----:B------:R-:W-:Y:S05]  /*06d0*/  BSYNC.RECONVERGENT B1 ;  /* 0x0000000000017941 */ /* 0x000fea0003800200 */
.L_x_4:
[----:B------:R-:W0:Y:S01]  /*06e0*/  LDCU.128 UR16, c[0x0][0x390] ;  /* 0x00007200ff1077ac */ /* 0x000e220008000c00 */
[----:B------:R-:W-:Y:S01]  /*06f0*/  IMAD.WIDE.U32 R10, R2, R5, R10 ;  /* 0x00000005020a7225 */ /* 0x000fe200078e000a */
[C---:B-1----:R-:W-:Y:S01]  /*0700*/  R2UR UR10, R16.reuse ;  /* 0x00000000100a72ca */ /* 0x042fe200000e0000 */
[----:B------:R-:W1:Y:S01]  /*0710*/  LDCU.128 UR12, c[0x0][0x380] ;  /* 0x00007000ff0c77ac */ /* 0x000e620008000c00 */
[C---:B------:R-:W-:Y:S02]  /*0720*/  R2UR UR11, R17.reuse ;  /* 0x00000000110b72ca */ /* 0x040fe400000e0000 */
[----:B------:R-:W-:Y:S02]  /*0730*/  R2UR UR6, R16 ;  /* 0x00000000100672ca */ /* 0x000fe400000e0000 */
[----:B------:R-:W-:Y:S01]  /*0740*/  R2UR UR7, R17 ;  /* 0x00000000110772ca */ /* 0x000fe200000e0000 */
[----:B0-----:R-:W-:Y:S02]  /*0750*/  IMAD R15, R3, UR18, RZ ;  /* 0x00000012030f7c24 */ /* 0x001fe4000f8e02ff */
[----:B------:R-:W-:-:S04]  /*0760*/  IMAD.WIDE.U32 R8, R2, UR18, RZ ;  /* 0x0000001202087c25 */ /* 0x000fc8000f8e00ff */
[----:B------:R-:W-:Y:S01]  /*0770*/  IMAD R3, R3, R5, RZ ;  /* 0x0000000503037224 */ /* 0x000fe200078e02ff */
[----:B------:R-:W-:Y:S01]  /*0780*/  IADD3 R4, P0, PT, R12, R8, RZ ;  /* 0x000000080c047210 */ /* 0x000fe20007f1e0ff */
[----:B------:R-:W-:Y:S01]  /*0790*/  IMAD R15, R2, UR19, R15 ;  /* 0x00000013020f7c24 */ /* 0x000fe2000f8e020f */
[----:B-1----:R-:W-:Y:S01]  /*07a0*/  LEA R12, P1, R10, UR14, 0x2 ;  /* 0x0000000e0a0c7c11 */ /* 0x002fe2000f8210ff */
[----:B------:R-:W-:Y:S02]  /*07b0*/  IMAD R3, R2, R0, R3 ;  /* 0x0000000002037224 */ /* 0x000fe400078e0203 */
[----:B------:R-:W-:-:S03]  /*07c0*/  IMAD.IADD R14, R9, 0x1, R15 ;  /* 0x00000001090e7824 */ /* 0x000fc600078e020f */
[----:B------:R-:W-:Y:S01]  /*07d0*/  IADD3 R3, PT, PT, R11, R3, RZ ;  /* 0x000000030b037210 */ /* 0x000fe20007ffe0ff */
[----:B------:R-:W-:Y:S01]  /*07e0*/  IMAD.X R9, R13, 0x1, R14, P0 ;  /* 0x000000010d097824 */ /* 0x000fe200000e060e */
[----:B------:R-:W-:Y:S02]  /*07f0*/  LEA R2, P0, R4, UR12, 0x2 ;  /* 0x0000000c04027c11 */ /* 0x000fe4000f8010ff */
[----:B------:R-:W-:Y:S02]  /*0800*/  LEA.HI.X R13, R10, UR15, R3, 0x2, P1 ;  /* 0x0000000f0a0d7c11 */ /* 0x000fe400088f1403 */
[----:B------:R-:W-:-:S04]  /*0810*/  LEA.HI.X R3, R4, UR13, R9, 0x2, P0 ;  /* 0x0000000d04037c11 */ /* 0x000fc800080f1409 */
[----:B------:R-:W2:Y:S04]  /*0820*/  LDG.E R13, desc[UR10][R12.64] ;  /* 0x0000000a0c0d7981 */ /* 0x000ea8000c1e1900 */
[----:B------:R-:W2:Y:S01]  /*0830*/  LDG.E R2, desc[UR6][R2.64] ;  /* 0x0000000602027981 */ /* 0x000ea2000c1e1900 */
[-C--:B------:R-:W-:Y:S02]  /*0840*/  IMAD R9, R14, R5.reuse, RZ ;  /* 0x000000050e097224 */ /* 0x080fe400078e02ff */
[----:B------:R-:W-:-:S04]  /*0850*/  IMAD.WIDE.U32 R4, R8, R5, R6 ;  /* 0x0000000508047225 */ /* 0x000fc800078e0006 */
[----:B------:R-:W-:Y:S01]  /*0860*/  IMAD R9, R8, R0, R9 ;  /* 0x0000000008097224 */ /* 0x000fe200078e0209 */
[----:B------:R-:W-:-:S04]  /*0870*/  LEA R6, P0, R4, UR16, 0x2 ;  /* 0x0000001004067c11 */ /* 0x000fc8000f8010ff */
[----:B------:R-:W-:-:S04]  /*0880*/  IADD3 R5, PT, PT, R5, R9, RZ ;  /* 0x0000000905057210 */ /* 0x000fc80007ffe0ff */
[----:B------:R-:W-:Y:S01]  /*0890*/  LEA.HI.X R7, R4, UR17, R5, 0x2, P0 ;  /* 0x0000001104077c11 */ /* 0x000fe200080f1405 */
[----:B--2---:R-:W-:-:S05]  /*08a0*/  FMUL R5, R2, R13 ;  /* 0x0000000d02057220 */ /* 0x004fca0000400000 */
[----:B------:R0:W-:Y:S02]  /*08b0*/  STG.E desc[UR6][R6.64], R5 ;  /* 0x0000000506007986 */ /* 0x0001e4000c101906 */
.L_x_1:
[----:B------:R-:W-:Y:S05]  /*08c0*/  BSYNC.RECONVERGENT B0 ;  /* 0x0000000000007941 */ /* 0x000fea0003800200 */
.L_x_0:
[----:B------:R-:W-:Y:S06]  /*08d0*/  BAR.SYNC.DEFER_BLOCKING 0x0 ;  /* 0x0000000000007b1d */ /* 0x000fec0000010000 */
[----:B------:R-:W-:Y:S05]  /*08e0*/  EXIT ;  /* 0x000000000000794d */ /* 0x000fea0003800000 */
        .weak           $__internal_0_$__cuda_sm20_div_s64
        .type           $__internal_0_$__cuda_sm20_div_s64,@function
        .size           $__internal_0_$__cuda_sm20_div_s64,(.L_x_8 - $__internal_0_$__cuda_sm20_div_s64)
$__internal_0_$__cuda_sm20_div_s64:
[-C--:B------:R-:W-:Y:S02]  /*08f0*/  IADD3 R5, P1, PT, RZ, -R12.reuse, RZ ;  /* 0x8000000cff057210 */ /* 0x080fe40007f3e0ff */
[----:B------:R-:W-:Y:S02]  /*0900*/  ISETP.GE.AND P0, PT, R10, RZ, PT ;  /* 0x000000ff0a00720c */ /* 0x000fe40003f06270 */
[----:B------:R-:W-:Y:S01]  /*0910*/  ISETP.GE.AND P3, PT, R7, RZ, PT ;  /* 0x000000ff0700720c */ /* 0x000fe20003f66270 */
[----:B------:R-:W-:Y:S01]  /*0920*/  IMAD.X R9, RZ, RZ, ~R10, P1 ;  /* 0x000000ffff097224 */ /* 0x000fe200008e0e0a */
[----:B------:R-:W-:-:S04]  /*0930*/  SEL R4, R5, R12, !P0 ;  /* 0x0000000c05047207 */ /* 0x000fc80004000000 */
[----:B------:R-:W-:-:S04]  /*0940*/  SEL R5, R9, R10, !P0 ;  /* 0x0000000a09057207 */ /* 0x000fc80004000000 */
[----:B------:R-:W0:Y:S08]  /*0950*/  I2F.U64.RP R11, R4 ;  /* 0x00000004000b7312 */ /* 0x000e300000309000 */
[----:B0-----:R-:W0:Y:S02]  /*0960*/  MUFU.RCP R11, R11 ;  /* 0x0000000b000b7308 */ /* 0x001e240000001000 */
[----:B0-----:R-:W-:-:S06]  /*0970*/  IADD3 R8, PT, PT, R11, 0x1ffffffe, RZ ;  /* 0x1ffffffe0b087810 */ /* 0x001fcc0007ffe0ff */
[----:B------:R-:W0:Y:S02]  /*0980*/  F2I.U64.TRUNC R8, R8 ;  /* 0x0000000800087311 */ /* 0x000e24000020d800 */
[----:B0-----:R-:W-:-:S04]  /*0990*/  IMAD.WIDE.U32 R14, R8, R4, RZ ;  /* 0x00000004080e7225 */ /* 0x001fc800078e00ff */
[C---:B------:R-:W-:Y:S01]  /*09a0*/  IMAD R13, R8.reuse, R5, R15 ;  /* 0x00000005080d7224 */ /* 0x040fe200078e020f */
[----:B------:R-:W-:Y:S02]  /*09b0*/  IADD3 R19, P0, PT, RZ, -R14, RZ ;  /* 0x8000000eff137210 */ /* 0x000fe40007f1e0ff */
[----:B------:R-:W-:Y:S01]  /*09c0*/  MOV R15, R8 ;  /* 0x00000008000f7202 */ /* 0x000fe20000000f00 */
[----:B------:R-:W-:Y:S02]  /*09d0*/  IMAD R13, R9, R4, R13 ;  /* 0x00000004090d7224 */ /* 0x000fe400078e020d */
[----:B------:R-:W-:-:S04]  /*09e0*/  IMAD.HI.U32 R14, R8, R19, RZ ;  /* 0x00000013080e7227 */ /* 0x000fc800078e00ff */
[----:B------:R-:W-:-:S04]  /*09f0*/  IMAD.X R13, RZ, RZ, ~R13, P0 ;  /* 0x000000ffff0d7224 */ /* 0x000fc800000e0e0d */
[----:B------:R-:W-:-:S04]  /*0a00*/  IMAD.WIDE.U32 R14, P0, R8, R13, R14 ;  /* 0x0000000d080e7225 */ /* 0x000fc8000780000e */
[C---:B------:R-:W-:Y:S02]  /*0a10*/  IMAD R11, R9.reuse, R13, RZ ;  /* 0x0000000d090b7224 */ /* 0x040fe400078e02ff */
[----:B------:R-:W-:-:S04]  /*0a20*/  IMAD.HI.U32 R14, P1, R9, R19, R14 ;  /* 0x00000013090e7227 */ /* 0x000fc8000782000e */
[----:B------:R-:W-:Y:S01]  /*0a30*/  IMAD.HI.U32 R13, R9, R13, RZ ;  /* 0x0000000d090d7227 */ /* 0x000fe200078e00ff */
[----:B------:R-:W-:Y:S02]  /*0a40*/  IADD3 R15, P2, PT, R11, R14, RZ ;  /* 0x0000000e0b0f7210 */ /* 0x000fe40007f5e0ff */
[----:B------:R-:W-:Y:S01]  /*0a50*/  IADD3 R11, P4, PT, RZ, -R6, RZ ;  /* 0x80000006ff0b7210 */ /* 0x000fe20007f9e0ff */
[----:B------:R-:W-:Y:S02]  /*0a60*/  IMAD.X R13, R13, 0x1, R9, P0 ;  /* 0x000000010d0d7824 */ /* 0x000fe400000e0609 */
[----:B------:R-:W-:Y:S01]  /*0a70*/  IMAD.WIDE.U32 R8, R15, R4, RZ ;  /* 0x000000040f087225 */ /* 0x000fe200078e00ff */
[----:B------:R-:W-:Y:S02]  /*0a80*/  SEL R11, R11, R6, !P3 ;  /* 0x000000060b0b7207 */ /* 0x000fe40005800000 */
[----:B------:R-:W-:Y:S01]  /*0a90*/  IADD3.X R13, PT, PT, RZ, RZ, R13, P2, P1 ;  /* 0x000000ffff0d7210 */ /* 0x000fe200017e240d */
[----:B------:R-:W-:Y:S01]  /*0aa0*/  IMAD R9, R15, R5, R9 ;  /* 0x000000050f097224 */ /* 0x000fe200078e0209 */
[----:B------:R-:W-:Y:S01]  /*0ab0*/  IADD3 R19, P0, PT, RZ, -R8, RZ ;  /* 0x80000008ff137210 */ /* 0x000fe20007f1e0ff */
[----:B------:R-:W-:-:S02]  /*0ac0*/  IMAD.X R18, RZ, RZ, ~R7, P4 ;  /* 0x000000ffff127224 */ /* 0x000fc400020e0e07 */
[----:B------:R-:W-:Y:S02]  /*0ad0*/  IMAD R9, R13, R4, R9 ;  /* 0x000000040d097224 */ /* 0x000fe400078e0209 */
[----:B------:R-:W-:-:S03]  /*0ae0*/  IMAD.HI.U32 R14, R15, R19, RZ ;  /* 0x000000130f0e7227 */ /* 0x000fc600078e00ff */
[----:B------:R-:W-:-:S05]  /*0af0*/  IADD3.X R8, PT, PT, RZ, ~R9, RZ, P0, !PT ;  /* 0x80000009ff087210 */ /* 0x000fca00007fe4ff */
[----:B------:R-:W-:-:S04]  /*0b00*/  IMAD.WIDE.U32 R14, P0, R15, R8, R14 ;  /* 0x000000080f0e7225 */ /* 0x000fc8000780000e */
[C---:B------:R-:W-:Y:S02]  /*0b10*/  IMAD R9, R13.reuse, R8, RZ ;  /* 0x000000080d097224 */ /* 0x040fe400078e02ff */
[----:B------:R-:W-:-:S04]  /*0b20*/  IMAD.HI.U32 R14, P1, R13, R19, R14 ;  /* 0x000000130d0e7227 */ /* 0x000fc8000782000e */
[----:B------:R-:W-:Y:S01]  /*0b30*/  IMAD.HI.U32 R8, R13, R8, RZ ;  /* 0x000000080d087227 */ /* 0x000fe200078e00ff */
[----:B------:R-:W-:-:S04]  /*0b40*/  IADD3 R14, P2, PT, R9, R14, RZ ;  /* 0x0000000e090e7210 */ /* 0x000fc80007f5e0ff */
[----:B------:R-:W-:Y:S01]  /*0b50*/  IADD3.X R9, PT, PT, R8, R13, RZ, P0, !PT ;  /* 0x0000000d08097210 */ /* 0x000fe200007fe4ff */
[----:B------:R-:W-:Y:S01]  /*0b60*/  IMAD.HI.U32 R8, R14, R11, RZ ;  /* 0x0000000b0e087227 */ /* 0x000fe200078e00ff */
[----:B------:R-:W-:Y:S02]  /*0b70*/  SEL R13, R18, R7, !P3 ;  /* 0x00000007120d7207 */ /* 0x000fe40005800000 */
[----:B------:R-:W-:Y:S01]  /*0b80*/  IADD3.X R18, PT, PT, RZ, RZ, R9, P2, P1 ;  /* 0x000000ffff127210 */ /* 0x000fe200017e2409 */
[----:B------:R-:W-:Y:S02]  /*0b90*/  IMAD.MOV.U32 R9, RZ, RZ, RZ ;  /* 0x000000ffff097224 */ /* 0x000fe400078e00ff */
[----:B------:R-:W-:-:S04]  /*0ba0*/  IMAD.WIDE.U32 R8, R14, R13, R8 ;  /* 0x0000000d0e087225 */ /* 0x000fc800078e0008 */
[C---:B------:R-:W-:Y:S02]  /*0bb0*/  IMAD R15, R18.reuse, R13, RZ ;  /* 0x0000000d120f7224 */ /* 0x040fe400078e02ff */
[----:B------:R-:W-:-:S04]  /*0bc0*/  IMAD.HI.U32 R8, P0, R18, R11, R8 ;  /* 0x0000000b12087227 */ /* 0x000fc80007800008 */
[----:B------:R-:W-:Y:S01]  /*0bd0*/  IMAD.HI.U32 R19, R18, R13, RZ ;  /* 0x0000000d12137227 */ /* 0x000fe200078e00ff */
[----:B------:R-:W-:-:S04]  /*0be0*/  IADD3 R15, P1, PT, R15, R8, RZ ;  /* 0x000000080f0f7210 */ /* 0x000fc80007f3e0ff */
[----:B------:R-:W-:Y:S01]  /*0bf0*/  IADD3.X R19, PT, PT, R19, RZ, RZ, P0, !PT ;  /* 0x000000ff13137210 */ /* 0x000fe200007fe4ff */
[----:B------:R-:W-:-:S04]  /*0c00*/  IMAD.WIDE.U32 R8, R15, R4, RZ ;  /* 0x000000040f087225 */ /* 0x000fc800078e00ff */
[----:B------:R-:W-:Y:S01]  /*0c10*/  IMAD.X R19, RZ, RZ, R19, P1 ;  /* 0x000000ffff137224 */ /* 0x000fe200008e0613 */
[----:B------:R-:W-:Y:S01]  /*0c20*/  IADD3 R21, P1, PT, -R8, R11, RZ ;  /* 0x0000000b08157210 */ /* 0x000fe20007f3e1ff */
[----:B------:R-:W-:-:S03]  /*0c30*/  IMAD R9, R15, R5, R9 ;  /* 0x000000050f097224 */ /* 0x000fc600078e0209 */
[-C--:B------:R-:W-:Y:S01]  /*0c40*/  ISETP.GE.U32.AND P0, PT, R21, R4.reuse, PT ;  /* 0x000000041500720c */ /* 0x080fe20003f06070 */
[----:B------:R-:W-:-:S05]  /*0c50*/  IMAD R8, R19, R4, R9 ;  /* 0x0000000413087224 */ /* 0x000fca00078e0209 */
[----:B------:R-:W-:Y:S02]  /*0c60*/  IADD3.X R13, PT, PT, ~R8, R13, RZ, P1, !PT ;  /* 0x0000000d080d7210 */ /* 0x000fe40000ffe5ff */
[----:B------:R-:W-:Y:S02]  /*0c70*/  IADD3 R9, P1, PT, R21, -R4, RZ ;  /* 0x8000000415097210 */ /* 0x000fe40007f3e0ff */
[----:B------:R-:W-:Y:S02]  /*0c80*/  ISETP.GE.U32.AND.EX P0, PT, R13, R5, PT, P0 ;  /* 0x000000050d00720c */ /* 0x000fe40003f06100 */
[----:B------:R-:W-:Y:S01]  /*0c90*/  IADD3 R8, P2, PT, R15, 0x1, RZ ;  /* 0x000000010f087810 */ /* 0x000fe20007f5e0ff */
[----:B------:R-:W-:Y:S01]  /*0ca0*/  IMAD.X R11, R13, 0x1, ~R5, P1 ;  /* 0x000000010d0b7824 */ /* 0x000fe200008e0e05 */
[----:B------:R-:W-:Y:S02]  /*0cb0*/  SEL R9, R9, R21, P0 ;  /* 0x0000001509097207 */ /* 0x000fe40000000000 */
[----:B------:R-:W-:-:S02]  /*0cc0*/  IADD3.X R14, PT, PT, RZ, R19, RZ, P2, !PT ;  /* 0x00000013ff0e7210 */ /* 0x000fc400017fe4ff */
[----:B------:R-:W-:Y:S02]  /*0cd0*/  SEL R15, R8, R15, P0 ;  /* 0x0000000f080f7207 */ /* 0x000fe40000000000 */
[----:B------:R-:W-:Y:S02]  /*0ce0*/  SEL R11, R11, R13, P0 ;  /* 0x0000000d0b0b7207 */ /* 0x000fe40000000000 */
[----:B------:R-:W-:Y:S02]  /*0cf0*/  ISETP.GE.U32.AND P1, PT, R9, R4, PT ;  /* 0x000000040900720c */ /* 0x000fe40003f26070 */
[----:B------:R-:W-:Y:S02]  /*0d00*/  SEL R8, R14, R19, P0 ;  /* 0x000000130e087207 */ /* 0x000fe40000000000 */
[----:B------:R-:W-:Y:S02]  /*0d10*/  IADD3 R4, P2, PT, R15, 0x1, RZ ;  /* 0x000000010f047810 */ /* 0x000fe40007f5e0ff */
[----:B------:R-:W-:-:S02]  /*0d20*/  ISETP.GE.U32.AND.EX P0, PT, R11, R5, PT, P1 ;  /* 0x000000050b00720c */ /* 0x000fc40003f06110 */
[----:B------:R-:W-:Y:S01]  /*0d30*/  LOP3.LUT R9, R10, R7, RZ, 0x3c, !PT ;  /* 0x000000070a097212 */ /* 0x000fe200078e3cff */
[----:B------:R-:W-:Y:S01]  /*0d40*/  IMAD.X R13, RZ, RZ, R8, P2 ;  /* 0x000000ffff0d7224 */ /* 0x000fe200010e0608 */
[----:B------:R-:W-:Y:S02]  /*0d50*/  SEL R4, R4, R15, P0 ;  /* 0x0000000f04047207 */ /* 0x000fe40000000000 */
[----:B------:R-:W-:Y:S02]  /*0d60*/  ISETP.GE.AND P1, PT, R9, RZ, PT ;  /* 0x000000ff0900720c */ /* 0x000fe40003f26270 */
[----:B------:R-:W-:Y:S02]  /*0d70*/  IADD3 R5, P2, PT, RZ, -R4, RZ ;  /* 0x80000004ff057210 */ /* 0x000fe40007f5e0ff */
[----:B------:R-:W-:Y:S02]  /*0d80*/  SEL R13, R13, R8, P0 ;  /* 0x000000080d0d7207 */ /* 0x000fe40000000000 */
[----:B------:R-:W-:-:S02]  /*0d90*/  ISETP.NE.U32.AND P0, PT, R12, RZ, PT ;  /* 0x000000ff0c00720c */ /* 0x000fc40003f05070 */
[----:B------:R-:W-:Y:S01]  /*0da0*/  SEL R12, R5, R4, !P1 ;  /* 0x00000004050c7207 */ /* 0x000fe20004800000 */
[----:B------:R-:W-:Y:S01]  /*0db0*/  HFMA2 R5, -RZ, RZ, 0, 0 ;  /* 0x00000000ff057431 */ /* 0x000fe200000001ff */
[-C--:B------:R-:W-:Y:S01]  /*0dc0*/  IADD3.X R8, PT, PT, RZ, ~R13.reuse, RZ, P2, !PT ;  /* 0x8000000dff087210 */ /* 0x080fe200017fe4ff */
[----:B------:R-:W-:Y:S01]  /*0dd0*/  IMAD.MOV.U32 R4, RZ, RZ, R0 ;  /* 0x000000ffff047224 */ /* 0x000fe200078e0000 */
[----:B------:R-:W-:Y:S02]  /*0de0*/  ISETP.NE.AND.EX P0, PT, R10, RZ, PT, P0 ;  /* 0x000000ff0a00720c */ /* 0x000fe40003f05300 */
[----:B------:R-:W-:Y:S02]  /*0df0*/  SEL R13, R8, R13, !P1 ;  /* 0x0000000d080d7207 */ /* 0x000fe40004800000 */
[----:B------:R-:W-:Y:S02]  /*0e00*/  SEL R12, R12, 0xffffffff, P0 ;  /* 0xffffffff0c0c7807 */ /* 0x000fe40000000000 */
[----:B------:R-:W-:Y:S01]  /*0e10*/  SEL R13, R13, 0xffffffff, P0 ;  /* 0xffffffff0d0d7807 */ /* 0x000fe20000000000 */
[----:B------:R-:W-:Y:S06]  /*0e20*/  RET.REL.NODEC R4 `(_Z5krproPfS_S_xxx) ;  /* 0xfffffff004747950 */ /* 0x000fec0003c3ffff */
.L_x_7:
[----:B------:R-:W-:-:S00]  /*0e30*/  BRA `(.L_x_7) ;  /* 0xfffffffc00fc7947 */ /* 0x000fc0000383ffff */
[----:B------:R-:W-:-:S00]  /*0e40*/  NOP ;  /* 0x0000000000007918 */ /* 0x000fc00000000000 */
        /* <DEDUP_REMOVED lines=11> */
.L_x_8:


//--------------------- .nv.shared.reserved.0     --------------------------
	.section	.nv.shared.reserved.0,"aw",@nobits
	.weak		__nv_reservedSMEM_offset_0_alias
	.size		__nv_reservedSMEM_offset_0_alias, 0, 64
	.other		__nv_reservedSMEM_offset_0_alias,@"STO_CUDA_RESERVED_SHARED STV_DEFAULT"
__nv_reservedSMEM_offset_0_alias:
	.zero		0
	.zero		64


//--------------------- .nv.constant0._Z5krproPfS_S_xxx --------------------------
	.section	.nv.constant0._Z5krproPfS_S_xxx,"a",@progbits
	.sectionflags	@""
	.align	4
.nv.constant0._Z5krproPfS_S_xxx:
	.zero		944


//--------------------- SYMBOLS --------------------------

	.type		.nv.reservedSmem.offset0,@object
	.size		.nv.reservedSmem.offset0,0x4
